//
// Generated by NVIDIA NVVM Compiler
//
// Compiler Build ID: CL-36424714
// Cuda compilation tools, release 13.0, V13.0.88
// Based on NVVM 20.0.0
//

.version 9.0
.target sm_100
.address_size 64

	// .globl	_Z11tanh_kernelPfS_i

.visible .entry _Z11tanh_kernelPfS_i(
	.param .u64 .ptr .align 1 _Z11tanh_kernelPfS_i_param_0,
	.param .u64 .ptr .align 1 _Z11tanh_kernelPfS_i_param_1,
	.param .u32 _Z11tanh_kernelPfS_i_param_2
)
{
	.reg .pred 	%p<4>;
	.reg .b32 	%r<6>;
	.reg .b32 	%f<17>;
	.reg .b64 	%rd<8>;

	ld.param.u64 	%rd1, [_Z11tanh_kernelPfS_i_param_0];
	ld.param.u64 	%rd2, [_Z11tanh_kernelPfS_i_param_1];
	ld.param.u32 	%r2, [_Z11tanh_kernelPfS_i_param_2];
	mov.u32 	%r3, %ctaid.x;
	mov.u32 	%r4, %ntid.x;
	mov.u32 	%r5, %tid.x;
	mad.lo.s32 	%r1, %r3, %r4, %r5;
	setp.ge.s32 	%p1, %r1, %r2;
	@%p1 bra 	$L__BB0_2;
	cvta.to.global.u64 	%rd3, %rd1;
	cvta.to.global.u64 	%rd4, %rd2;
	mul.wide.s32 	%rd5, %r1, 4;
	add.s64 	%rd6, %rd3, %rd5;
	ld.global.f32 	%f1, [%rd6];
	abs.f32 	%f2, %f1;
	mul.f32 	%f3, %f2, 0f4038AA3B;
	ex2.approx.ftz.f32 	%f4, %f3;
	add.f32 	%f5, %f4, 0f3F800000;
	rcp.approx.ftz.f32 	%f6, %f5;
	fma.rn.f32 	%f7, %f6, 0fC0000000, 0f3F800000;
	setp.ge.f32 	%p2, %f2, 0f41102CB4;
	selp.f32 	%f8, 0f3F800000, %f7, %p2;
	copysign.f32 	%f9, %f1, %f8;
	mul.f32 	%f10, %f1, %f1;
	fma.rn.f32 	%f11, %f10, 0f3C80F082, 0fBD563CAE;
	fma.rn.f32 	%f12, %f11, %f10, 0f3E085941;
	fma.rn.f32 	%f13, %f12, %f10, 0fBEAAA9ED;
	fma.rn.f32 	%f14, %f13, %f10, 0f00000000;
	fma.rn.f32 	%f15, %f14, %f1, %f1;
	setp.ge.f32 	%p3, %f2, 0f3F19999A;
	selp.f32 	%f16, %f9, %f15, %p3;
	add.s64 	%rd7, %rd4, %rd5;
	st.global.f32 	[%rd7], %f16;
$L__BB0_2:
	ret;

}


// ===== COMPILED SASS (sm_100) =====

	.target	sm_100

	.elftype	@"ET_EXEC"


//--------------------- .note.nv.tkinfo           --------------------------
	.section	.note.nv.tkinfo,"",@"SHT_NOTE"
	.sectionflags	@"SHF_NOTE_NV_TKINFO"
	.tkinfo
        /*0018*/ 	.word	0x00000002
        /*0030*/ 	.string	""
        /*0030*/ 	.string	"ptxas"
        /*0030*/ 	.string	"Cuda compilation tools, release 13.0, V13.0.88"
        /*0030*/ 	.string	"Build cuda_13.0.r13.0/compiler.36424714_0"
        /*0030*/ 	.string	"-arch sm_100 -m 64 "



//--------------------- .note.nv.cuinfo           --------------------------
	.section	.note.nv.cuinfo,"",@"SHT_NOTE"
	.sectionflags	@"SHF_NOTE_NV_CUINFO"
        /*0018*/ 	.short	0x0002
        /*001a*/ 	.short	0x0064
        /*001c*/ 	.short	0x0082
	.zero		2


//--------------------- .nv.info                  --------------------------
	.section	.nv.info,"",@"SHT_CUDA_INFO"
	.align	4


	//----- nvinfo : EIATTR_REGCOUNT
	.align		4
        /*0000*/ 	.byte	0x04, 0x2f
        /*0002*/ 	.short	(.L_1 - .L_0)
	.align		4
.L_0:
        /*0004*/ 	.word	index@(_Z11tanh_kernelPfS_i)
        /*0008*/ 	.word	0x0000000e


	//----- nvinfo : EIATTR_FRAME_SIZE
	.align		4
.L_1:
        /*000c*/ 	.byte	0x04, 0x11
        /*000e*/ 	.short	(.L_3 - .L_2)
	.align		4
.L_2:
        /*0010*/ 	.word	index@(_Z11tanh_kernelPfS_i)
        /*0014*/ 	.word	0x00000000


	//----- nvinfo : EIATTR_MIN_STACK_SIZE
	.align		4
.L_3:
        /*0018*/ 	.byte	0x04, 0x12
        /*001a*/ 	.short	(.L_5 - .L_4)
	.align		4
.L_4:
        /*001c*/ 	.word	index@(_Z11tanh_kernelPfS_i)
        /*0020*/ 	.word	0x00000000
.L_5:


//--------------------- .nv.compat                --------------------------
	.section	.nv.compat,"",@"SHT_CUDA_COMPAT_INFO"
	.align	4
        /*0000*/ 	.byte	0x02, 0x09, 0x00, 0x00, 0x02, 0x02, 0x01, 0x00, 0x02, 0x05, 0x05, 0x00, 0x03, 0x07, 0x01, 0x01
        /*0010*/ 	.byte	0x02, 0x03, 0x00, 0x00, 0x02, 0x06, 0x01, 0x00, 0x04, 0x0b, 0x08, 0x00, 0x01, 0x00, 0x00, 0x00
        /*0020*/ 	.byte	0x00, 0x00, 0x00, 0x00


//--------------------- .nv.info._Z11tanh_kernelPfS_i --------------------------
	.section	.nv.info._Z11tanh_kernelPfS_i,"",@"SHT_CUDA_INFO"
	.sectionflags	@""
	.align	4


	//----- nvinfo : EIATTR_CUDA_API_VERSION
	.align		4
        /*0000*/ 	.byte	0x04, 0x37
        /*0002*/ 	.short	(.L_7 - .L_6)
.L_6:
        /*0004*/ 	.word	0x00000082


	//----- nvinfo : EIATTR_KPARAM_INFO
	.align		4
.L_7:
        /*0008*/ 	.byte	0x04, 0x17
        /*000a*/ 	.short	(.L_9 - .L_8)
.L_8:
        /*000c*/ 	.word	0x00000000
        /*0010*/ 	.short	0x0002
        /*0012*/ 	.short	0x0010
        /*0014*/ 	.byte	0x00, 0xf0, 0x11, 0x00


	//----- nvinfo : EIATTR_KPARAM_INFO
	.align		4
.L_9:
        /*0018*/ 	.byte	0x04, 0x17
        /*001a*/ 	.short	(.L_11 - .L_10)
.L_10:
        /*001c*/ 	.word	0x00000000
        /*0020*/ 	.short	0x0001
        /*0022*/ 	.short	0x0008
        /*0024*/ 	.byte	0x00, 0xf5, 0x21, 0x00


	//----- nvinfo : EIATTR_KPARAM_INFO
	.align		4
.L_11:
        /*0028*/ 	.byte	0x04, 0x17
        /*002a*/ 	.short	(.L_13 - .L_12)
.L_12:
        /*002c*/ 	.word	0x00000000
        /*0030*/ 	.short	0x0000
        /*0032*/ 	.short	0x0000
        /*0034*/ 	.byte	0x00, 0xf5, 0x21, 0x00


	//----- nvinfo : EIATTR_SPARSE_MMA_MASK
	.align		4
.L_13:
        /*0038*/ 	.byte	0x03, 0x50
        /*003a*/ 	.short	0x0000


	//----- nvinfo : EIATTR_MAXREG_COUNT
	.align		4
        /*003c*/ 	.byte	0x03, 0x1b
        /*003e*/ 	.short	0x00ff


	//----- nvinfo : EIATTR_MERCURY_ISA_VERSION
	.align		4
        /*0040*/ 	.byte	0x03, 0x5f
        /*0042*/ 	.short	0x0101


	//----- nvinfo : EIATTR_VRC_CTA_INIT_COUNT
	.align		4
        /*0044*/ 	.byte	0x02, 0x4a
	.zero		1
	.zero		1


	//----- nvinfo : EIATTR_EXIT_INSTR_OFFSETS
	.align		4
        /*0048*/ 	.byte	0x04, 0x1c
        /*004a*/ 	.short	(.L_15 - .L_14)


	//   ....[0]....
.L_14:
        /*004c*/ 	.word	0x00000070


	//   ....[1]....
        /*0050*/ 	.word	0x00000200


	//----- nvinfo : EIATTR_CBANK_PARAM_SIZE
	.align		4
.L_15:
        /*0054*/ 	.byte	0x03, 0x19
        /*0056*/ 	.short	0x0014


	//----- nvinfo : EIATTR_PARAM_CBANK
	.align		4
        /*0058*/ 	.byte	0x04, 0x0a
        /*005a*/ 	.short	(.L_17 - .L_16)
	.align		4
.L_16:
        /*005c*/ 	.word	index@(.nv.constant0._Z11tanh_kernelPfS_i)
        /*0060*/ 	.short	0x0380
        /*0062*/ 	.short	0x0014


	//----- nvinfo : EIATTR_SW_WAR
	.align		4
.L_17:
        /*0064*/ 	.byte	0x04, 0x36
        /*0066*/ 	.short	(.L_19 - .L_18)
.L_18:
        /*0068*/ 	.word	0x00000008
.L_19:


//--------------------- .nv.callgraph             --------------------------
	.section	.nv.callgraph,"",@"SHT_CUDA_CALLGRAPH"
	.align	4
	.sectionentsize	8
	.align		4
        /*0000*/ 	.word	0x00000000
	.align		4
        /*0004*/ 	.word	0xffffffff
	.align		4
        /*0008*/ 	.word	0x00000000
	.align		4
        /*000c*/ 	.word	0xfffffffe
	.align		4
        /*0010*/ 	.word	0x00000000
	.align		4
        /*0014*/ 	.word	0xfffffffd
	.align		4
        /*0018*/ 	.word	0x00000000
	.align		4
        /*001c*/ 	.word	0xfffffffc


//--------------------- .text._Z11tanh_kernelPfS_i --------------------------
	.section	.text._Z11tanh_kernelPfS_i,"ax",@progbits
	.align	128
        .global         _Z11tanh_kernelPfS_i
        .type           _Z11tanh_kernelPfS_i,@function
        .size           _Z11tanh_kernelPfS_i,(.L_x_1 - _Z11tanh_kernelPfS_i)
        .other          _Z11tanh_kernelPfS_i,@"STO_CUDA_ENTRY STV_DEFAULT"
_Z11tanh_kernelPfS_i:
.text._Z11tanh_kernelPfS_i:
[----:B------:R-:W-:Y:S01]  /*0000*/  LDC R1, c[0x0][0x37c] ;  /* 0x0000df00ff017b82 */ /* 0x000fe20000000800 */
[----:B------:R-:W0:Y:S07]  /*0010*/  S2R R0, SR_TID.X ;  /* 0x0000000000007919 */ /* 0x000e2e0000002100 */
[----:B------:R-:W0:Y:S01]  /*0020*/  S2UR UR4, SR_CTAID.X ;  /* 0x00000000000479c3 */ /* 0x000e220000002500 */
[----:B------:R-:W1:Y:S07]  /*0030*/  LDCU UR5, c[0x0][0x390] ;  /* 0x00007200ff0577ac */ /* 0x000e6e0008000800 */
[----:B------:R-:W0:Y:S02]  /*0040*/  LDC R7, c[0x0][0x360] ;  /* 0x0000d800ff077b82 */ /* 0x000e240000000800 */
[----:B0-----:R-:W-:-:S05]  /*0050*/  IMAD R7, R7, UR4, R0 ;  /* 0x0000000407077c24 */ /* 0x001fca000f8e0200 */
[----:B-1----:R-:W-:-:S13]  /*0060*/  ISETP.GE.AND P0, PT, R7, UR5, PT ;  /* 0x0000000507007c0c */ /* 0x002fda000bf06270 */
[----:B------:R-:W-:Y:S05]  /*0070*/  @P0 EXIT ;  /* 0x000000000000094d */ /* 0x000fea0003800000 */
[----:B------:R-:W0:Y:S01]  /*0080*/  LDC.64 R2, c[0x0][0x380] ;  /* 0x0000e000ff027b82 */ /* 0x000e220000000a00 */
[----:B------:R-:W1:Y:S07]  /*0090*/  LDCU.64 UR4, c[0x0][0x358] ;  /* 0x00006b00ff0477ac */ /* 0x000e6e0008000a00 */
[----:B------:R-:W2:Y:S01]  /*00a0*/  LDC.64 R4, c[0x0][0x388] ;  /* 0x0000e200ff047b82 */ /* 0x000ea20000000a00 */
[----:B0-----:R-:W-:-:S05]  /*00b0*/  IMAD.WIDE R2, R7, 0x4, R2 ;  /* 0x0000000407027825 */ /* 0x001fca00078e0202 */
[----:B-1----:R2:W3:Y:S01]  /*00c0*/  LDG.E R6, desc[UR4][R2.64] ;  /* 0x0000000402067981 */ /* 0x0024e2000c1e1900 */
[----:B------:R-:W-:Y:S01]  /*00d0*/  MOV R10, 0x3c80f082 ;  /* 0x3c80f082000a7802 */ /* 0x000fe20000000f00 */
[----:B------:R-:W-:Y:S02]  /*00e0*/  HFMA2 R9, -RZ, RZ, 1.875, 0 ;  /* 0x3f800000ff097431 */ /* 0x000fe400000001ff */
[----:B--2---:R-:W-:-:S04]  /*00f0*/  IMAD.WIDE R2, R7, 0x4, R4 ;  /* 0x0000000407027825 */ /* 0x004fc800078e0204 */
[C---:B---3--:R-:W-:Y:S01]  /*0100*/  FMUL R0, |R6|.reuse, 2.8853900432586669922 ;  /* 0x4038aa3b06007820 */ /* 0x048fe20000400200 */
[C---:B------:R-:W-:Y:S01]  /*0110*/  FMUL R11, R6.reuse, R6 ;  /* 0x00000006060b7220 */ /* 0x040fe20000400000 */
[C---:B------:R-:W-:Y:S02]  /*0120*/  FSETP.GE.AND P1, PT, |R6|.reuse, 0.60000002384185791016, PT ;  /* 0x3f19999a0600780b */ /* 0x040fe40003f26200 */
[----:B------:R-:W-:Y:S01]  /*0130*/  FSETP.GE.AND P0, PT, |R6|, 9.010913848876953125, PT ;  /* 0x41102cb40600780b */ /* 0x000fe20003f06200 */
[C---:B------:R-:W-:Y:S01]  /*0140*/  FFMA R10, R11.reuse, R10, -0.052303962409496307373 ;  /* 0xbd563cae0b0a7423 */ /* 0x040fe2000000000a */
[----:B------:R-:W0:Y:S02]  /*0150*/  MUFU.EX2 R0, R0 ;  /* 0x0000000000007308 */ /* 0x000e240000000800 */
[----:B0-----:R-:W-:Y:S01]  /*0160*/  FADD R8, R0, 1 ;  /* 0x3f80000000087421 */ /* 0x001fe20000000000 */
[----:B------:R-:W-:-:S04]  /*0170*/  FFMA R0, R11, R10, 0.1331529766321182251 ;  /* 0x3e0859410b007423 */ /* 0x000fc8000000000a */
[C---:B------:R-:W-:Y:S01]  /*0180*/  FFMA R0, R11.reuse, R0, -0.33332768082618713379 ;  /* 0xbeaaa9ed0b007423 */ /* 0x040fe20000000000 */
[----:B------:R-:W0:Y:S03]  /*0190*/  MUFU.RCP R8, R8 ;  /* 0x0000000800087308 */ /* 0x000e260000001000 */
[----:B------:R-:W-:Y:S01]  /*01a0*/  FFMA R11, R11, R0, RZ ;  /* 0x000000000b0b7223 */ /* 0x000fe200000000ff */
[----:B0-----:R-:W-:-:S05]  /*01b0*/  FFMA R9, R8, -2, R9 ;  /* 0xc000000008097823 */ /* 0x001fca0000000009 */
[----:B------:R-:W-:-:S04]  /*01c0*/  FSEL R9, R9, 1, !P0 ;  /* 0x3f80000009097808 */ /* 0x000fc80004000000 */
[--C-:B------:R-:W-:Y:S01]  /*01d0*/  LOP3.LUT R9, R9, 0x80000000, R6.reuse, 0xb8, !PT ;  /* 0x8000000009097812 */ /* 0x100fe200078eb806 */
[----:B------:R-:W-:-:S05]  /*01e0*/  @!P1 FFMA R9, R6, R11, R6 ;  /* 0x0000000b06099223 */ /* 0x000fca0000000006 */
[----:B------:R-:W-:Y:S01]  /*01f0*/  STG.E desc[UR4][R2.64], R9 ;  /* 0x0000000902007986 */ /* 0x000fe2000c101904 */
[----:B------:R-:W-:Y:S05]  /*0200*/  EXIT ;  /* 0x000000000000794d */ /* 0x000fea0003800000 */
.L_x_0:
[----:B------:R-:W-:-:S00]  /*0210*/  BRA `(.L_x_0) ;  /* 0xfffffffc00fc7947 */ /* 0x000fc0000383ffff */
[----:B------:R-:W-:-:S00]  /*0220*/  NOP ;  /* 0x0000000000007918 */ /* 0x000fc00000000000 */
        /* <DEDUP_REMOVED lines=13> */
.L_x_1:


//--------------------- .nv.shared.reserved.0     --------------------------
	.section	.nv.shared.reserved.0,"aw",@nobits
	.weak		__nv_reservedSMEM_offset_0_alias
	.size		__nv_reservedSMEM_offset_0_alias, 0, 64
	.other		__nv_reservedSMEM_offset_0_alias,@"STO_CUDA_RESERVED_SHARED STV_DEFAULT"
__nv_reservedSMEM_offset_0_alias:
	.zero		0
	.zero		64


//--------------------- .nv.constant0._Z11tanh_kernelPfS_i --------------------------
	.section	.nv.constant0._Z11tanh_kernelPfS_i,"a",@progbits
	.sectionflags	@""
	.align	4
.nv.constant0._Z11tanh_kernelPfS_i:
	.zero		916


//--------------------- SYMBOLS --------------------------

	.type		.nv.reservedSmem.offset0,@object
	.size		.nv.reservedSmem.offset0,0x4
